//
// Generated by NVIDIA NVVM Compiler
//
// Compiler Build ID: CL-36424714
// Cuda compilation tools, release 13.0, V13.0.88
// Based on NVVM 20.0.0
//

.version 9.0
.target sm_100
.address_size 64

	// .globl	_Z25multiplyMatricesGPUKernelPKiS0_Pii

.visible .entry _Z25multiplyMatricesGPUKernelPKiS0_Pii(
	.param .u64 .ptr .align 1 _Z25multiplyMatricesGPUKernelPKiS0_Pii_param_0,
	.param .u64 .ptr .align 1 _Z25multiplyMatricesGPUKernelPKiS0_Pii_param_1,
	.param .u64 .ptr .align 1 _Z25multiplyMatricesGPUKernelPKiS0_Pii_param_2,
	.param .u32 _Z25multiplyMatricesGPUKernelPKiS0_Pii_param_3
)
{
	.reg .pred 	%p<10>;
	.reg .b32 	%r<105>;
	.reg .b64 	%rd<67>;

	ld.param.u64 	%rd14, [_Z25multiplyMatricesGPUKernelPKiS0_Pii_param_0];
	ld.param.u64 	%rd15, [_Z25multiplyMatricesGPUKernelPKiS0_Pii_param_1];
	ld.param.u32 	%r30, [_Z25multiplyMatricesGPUKernelPKiS0_Pii_param_3];
	cvta.to.global.u64 	%rd1, %rd15;
	cvta.to.global.u64 	%rd2, %rd14;
	mov.u32 	%r31, %ctaid.y;
	mov.u32 	%r32, %ntid.y;
	mov.u32 	%r33, %tid.y;
	mad.lo.s32 	%r1, %r31, %r32, %r33;
	mov.u32 	%r34, %ctaid.x;
	mov.u32 	%r35, %ntid.x;
	mov.u32 	%r36, %tid.x;
	mad.lo.s32 	%r2, %r34, %r35, %r36;
	max.s32 	%r37, %r1, %r2;
	setp.ge.s32 	%p1, %r37, %r30;
	@%p1 bra 	$L__BB0_13;
	mul.lo.s32 	%r3, %r30, %r1;
	and.b32  	%r4, %r30, 7;
	setp.lt.u32 	%p2, %r30, 8;
	mov.b32 	%r99, 0;
	mov.u32 	%r104, %r99;
	@%p2 bra 	$L__BB0_4;
	and.b32  	%r99, %r30, 2147483640;
	neg.s32 	%r93, %r99;
	mul.wide.s32 	%rd16, %r30, 4;
	add.s64 	%rd3, %rd1, %rd16;
	shl.b32 	%r7, %r30, 3;
	mul.wide.s32 	%rd17, %r30, 8;
	add.s64 	%rd4, %rd1, %rd17;
	mul.wide.s32 	%rd18, %r30, 12;
	add.s64 	%rd5, %rd1, %rd18;
	mul.wide.s32 	%rd19, %r30, 16;
	add.s64 	%rd6, %rd1, %rd19;
	mul.wide.s32 	%rd20, %r30, 20;
	add.s64 	%rd7, %rd1, %rd20;
	mul.wide.s32 	%rd21, %r30, 24;
	add.s64 	%rd8, %rd1, %rd21;
	mul.wide.s32 	%rd22, %r30, 28;
	add.s64 	%rd9, %rd1, %rd22;
	mul.wide.u32 	%rd23, %r3, 4;
	add.s64 	%rd24, %rd23, %rd2;
	add.s64 	%rd66, %rd24, 16;
	mov.b32 	%r104, 0;
	mov.u32 	%r92, %r2;
$L__BB0_3:
	.pragma "nounroll";
	mul.wide.s32 	%rd25, %r92, 4;
	add.s64 	%rd26, %rd3, %rd25;
	add.s64 	%rd27, %rd4, %rd25;
	add.s64 	%rd28, %rd5, %rd25;
	add.s64 	%rd29, %rd6, %rd25;
	add.s64 	%rd30, %rd7, %rd25;
	add.s64 	%rd31, %rd8, %rd25;
	add.s64 	%rd32, %rd9, %rd25;
	add.s64 	%rd33, %rd1, %rd25;
	ld.global.u32 	%r41, [%rd66+-16];
	ld.global.u32 	%r42, [%rd33];
	mad.lo.s32 	%r43, %r42, %r41, %r104;
	ld.global.u32 	%r44, [%rd66+-12];
	ld.global.u32 	%r45, [%rd26];
	mad.lo.s32 	%r46, %r45, %r44, %r43;
	ld.global.u32 	%r47, [%rd66+-8];
	ld.global.u32 	%r48, [%rd27];
	mad.lo.s32 	%r49, %r48, %r47, %r46;
	ld.global.u32 	%r50, [%rd66+-4];
	ld.global.u32 	%r51, [%rd28];
	mad.lo.s32 	%r52, %r51, %r50, %r49;
	ld.global.u32 	%r53, [%rd66];
	ld.global.u32 	%r54, [%rd29];
	mad.lo.s32 	%r55, %r54, %r53, %r52;
	ld.global.u32 	%r56, [%rd66+4];
	ld.global.u32 	%r57, [%rd30];
	mad.lo.s32 	%r58, %r57, %r56, %r55;
	ld.global.u32 	%r59, [%rd66+8];
	ld.global.u32 	%r60, [%rd31];
	mad.lo.s32 	%r61, %r60, %r59, %r58;
	ld.global.u32 	%r62, [%rd66+12];
	ld.global.u32 	%r63, [%rd32];
	mad.lo.s32 	%r104, %r63, %r62, %r61;
	add.s32 	%r93, %r93, 8;
	add.s32 	%r92, %r92, %r7;
	add.s64 	%rd66, %rd66, 32;
	setp.ne.s32 	%p3, %r93, 0;
	@%p3 bra 	$L__BB0_3;
$L__BB0_4:
	setp.eq.s32 	%p4, %r4, 0;
	@%p4 bra 	$L__BB0_12;
	and.b32  	%r17, %r30, 3;
	setp.lt.u32 	%p5, %r4, 4;
	@%p5 bra 	$L__BB0_7;
	add.s32 	%r65, %r99, %r3;
	mul.wide.u32 	%rd34, %r65, 4;
	add.s64 	%rd35, %rd2, %rd34;
	ld.global.u32 	%r66, [%rd35];
	mad.lo.s32 	%r67, %r99, %r30, %r2;
	mul.wide.s32 	%rd36, %r67, 4;
	add.s64 	%rd37, %rd1, %rd36;
	ld.global.u32 	%r68, [%rd37];
	mad.lo.s32 	%r69, %r68, %r66, %r104;
	cvt.u64.u32 	%rd38, %r3;
	cvt.u64.u32 	%rd39, %r99;
	add.s64 	%rd40, %rd39, %rd38;
	shl.b64 	%rd41, %rd40, 2;
	add.s64 	%rd42, %rd2, %rd41;
	ld.global.u32 	%r70, [%rd42+4];
	mul.wide.s32 	%rd43, %r30, 4;
	add.s64 	%rd44, %rd37, %rd43;
	ld.global.u32 	%r71, [%rd44];
	mad.lo.s32 	%r72, %r71, %r70, %r69;
	ld.global.u32 	%r73, [%rd42+8];
	add.s64 	%rd45, %rd44, %rd43;
	ld.global.u32 	%r74, [%rd45];
	mad.lo.s32 	%r75, %r74, %r73, %r72;
	ld.global.u32 	%r76, [%rd42+12];
	add.s64 	%rd46, %rd45, %rd43;
	ld.global.u32 	%r77, [%rd46];
	mad.lo.s32 	%r104, %r77, %r76, %r75;
	add.s32 	%r99, %r99, 4;
$L__BB0_7:
	setp.eq.s32 	%p6, %r17, 0;
	@%p6 bra 	$L__BB0_12;
	setp.eq.s32 	%p7, %r17, 1;
	@%p7 bra 	$L__BB0_10;
	add.s32 	%r79, %r99, %r3;
	mul.wide.u32 	%rd47, %r79, 4;
	add.s64 	%rd48, %rd2, %rd47;
	ld.global.u32 	%r80, [%rd48];
	mad.lo.s32 	%r81, %r99, %r30, %r2;
	mul.wide.s32 	%rd49, %r81, 4;
	add.s64 	%rd50, %rd1, %rd49;
	ld.global.u32 	%r82, [%rd50];
	mad.lo.s32 	%r83, %r82, %r80, %r104;
	cvt.u64.u32 	%rd51, %r3;
	cvt.u64.u32 	%rd52, %r99;
	add.s64 	%rd53, %rd52, %rd51;
	shl.b64 	%rd54, %rd53, 2;
	add.s64 	%rd55, %rd2, %rd54;
	ld.global.u32 	%r84, [%rd55+4];
	mul.wide.s32 	%rd56, %r30, 4;
	add.s64 	%rd57, %rd50, %rd56;
	ld.global.u32 	%r85, [%rd57];
	mad.lo.s32 	%r104, %r85, %r84, %r83;
	add.s32 	%r99, %r99, 2;
$L__BB0_10:
	and.b32  	%r86, %r30, 1;
	setp.eq.b32 	%p8, %r86, 1;
	not.pred 	%p9, %p8;
	@%p9 bra 	$L__BB0_12;
	add.s32 	%r87, %r99, %r3;
	mul.wide.u32 	%rd58, %r87, 4;
	add.s64 	%rd59, %rd2, %rd58;
	ld.global.u32 	%r88, [%rd59];
	mad.lo.s32 	%r89, %r99, %r30, %r2;
	mul.wide.s32 	%rd60, %r89, 4;
	add.s64 	%rd61, %rd1, %rd60;
	ld.global.u32 	%r90, [%rd61];
	mad.lo.s32 	%r104, %r90, %r88, %r104;
$L__BB0_12:
	ld.param.u64 	%rd65, [_Z25multiplyMatricesGPUKernelPKiS0_Pii_param_2];
	add.s32 	%r91, %r3, %r2;
	cvta.to.global.u64 	%rd62, %rd65;
	mul.wide.s32 	%rd63, %r91, 4;
	add.s64 	%rd64, %rd62, %rd63;
	st.global.u32 	[%rd64], %r104;
$L__BB0_13:
	ret;

}


// ===== COMPILED SASS (sm_100) =====

	.target	sm_100

	.elftype	@"ET_EXEC"


//--------------------- .note.nv.tkinfo           --------------------------
	.section	.note.nv.tkinfo,"",@"SHT_NOTE"
	.sectionflags	@"SHF_NOTE_NV_TKINFO"
	.tkinfo
        /*0018*/ 	.word	0x00000002
        /*0030*/ 	.string	""
        /*0030*/ 	.string	"ptxas"
        /*0030*/ 	.string	"Cuda compilation tools, release 13.0, V13.0.88"
        /*0030*/ 	.string	"Build cuda_13.0.r13.0/compiler.36424714_0"
        /*0030*/ 	.string	"-arch sm_100 -m 64 "



//--------------------- .note.nv.cuinfo           --------------------------
	.section	.note.nv.cuinfo,"",@"SHT_NOTE"
	.sectionflags	@"SHF_NOTE_NV_CUINFO"
        /*0018*/ 	.short	0x0002
        /*001a*/ 	.short	0x0064
        /*001c*/ 	.short	0x0082
	.zero		2


//--------------------- .nv.info                  --------------------------
	.section	.nv.info,"",@"SHT_CUDA_INFO"
	.align	4


	//----- nvinfo : EIATTR_REGCOUNT
	.align		4
        /*0000*/ 	.byte	0x04, 0x2f
        /*0002*/ 	.short	(.L_1 - .L_0)
	.align		4
.L_0:
        /*0004*/ 	.word	index@(_Z25multiplyMatricesGPUKernelPKiS0_Pii)
        /*0008*/ 	.word	0x0000001e


	//----- nvinfo : EIATTR_FRAME_SIZE
	.align		4
.L_1:
        /*000c*/ 	.byte	0x04, 0x11
        /*000e*/ 	.short	(.L_3 - .L_2)
	.align		4
.L_2:
        /*0010*/ 	.word	index@(_Z25multiplyMatricesGPUKernelPKiS0_Pii)
        /*0014*/ 	.word	0x00000000


	//----- nvinfo : EIATTR_MIN_STACK_SIZE
	.align		4
.L_3:
        /*0018*/ 	.byte	0x04, 0x12
        /*001a*/ 	.short	(.L_5 - .L_4)
	.align		4
.L_4:
        /*001c*/ 	.word	index@(_Z25multiplyMatricesGPUKernelPKiS0_Pii)
        /*0020*/ 	.word	0x00000000
.L_5:


//--------------------- .nv.compat                --------------------------
	.section	.nv.compat,"",@"SHT_CUDA_COMPAT_INFO"
	.align	4
        /*0000*/ 	.byte	0x02, 0x09, 0x00, 0x00, 0x02, 0x02, 0x01, 0x00, 0x02, 0x05, 0x05, 0x00, 0x03, 0x07, 0x01, 0x01
        /*0010*/ 	.byte	0x02, 0x03, 0x00, 0x00, 0x02, 0x06, 0x01, 0x00, 0x04, 0x0b, 0x08, 0x00, 0x09, 0x00, 0x00, 0x00
        /*0020*/ 	.byte	0x00, 0x00, 0x00, 0x00


//--------------------- .nv.info._Z25multiplyMatricesGPUKernelPKiS0_Pii --------------------------
	.section	.nv.info._Z25multiplyMatricesGPUKernelPKiS0_Pii,"",@"SHT_CUDA_INFO"
	.sectionflags	@""
	.align	4


	//----- nvinfo : EIATTR_CUDA_API_VERSION
	.align		4
        /*0000*/ 	.byte	0x04, 0x37
        /*0002*/ 	.short	(.L_7 - .L_6)
.L_6:
        /*0004*/ 	.word	0x00000082


	//----- nvinfo : EIATTR_KPARAM_INFO
	.align		4
.L_7:
        /*0008*/ 	.byte	0x04, 0x17
        /*000a*/ 	.short	(.L_9 - .L_8)
.L_8:
        /*000c*/ 	.word	0x00000000
        /*0010*/ 	.short	0x0003
        /*0012*/ 	.short	0x0018
        /*0014*/ 	.byte	0x00, 0xf0, 0x11, 0x00


	//----- nvinfo : EIATTR_KPARAM_INFO
	.align		4
.L_9:
        /*0018*/ 	.byte	0x04, 0x17
        /*001a*/ 	.short	(.L_11 - .L_10)
.L_10:
        /*001c*/ 	.word	0x00000000
        /*0020*/ 	.short	0x0002
        /*0022*/ 	.short	0x0010
        /*0024*/ 	.byte	0x00, 0xf5, 0x21, 0x00


	//----- nvinfo : EIATTR_KPARAM_INFO
	.align		4
.L_11:
        /*0028*/ 	.byte	0x04, 0x17
        /*002a*/ 	.short	(.L_13 - .L_12)
.L_12:
        /*002c*/ 	.word	0x00000000
        /*0030*/ 	.short	0x0001
        /*0032*/ 	.short	0x0008
        /*0034*/ 	.byte	0x00, 0xf5, 0x21, 0x00


	//----- nvinfo : EIATTR_KPARAM_INFO
	.align		4
.L_13:
        /*0038*/ 	.byte	0x04, 0x17
        /*003a*/ 	.short	(.L_15 - .L_14)
.L_14:
        /*003c*/ 	.word	0x00000000
        /*0040*/ 	.short	0x0000
        /*0042*/ 	.short	0x0000
        /*0044*/ 	.byte	0x00, 0xf5, 0x21, 0x00


	//----- nvinfo : EIATTR_SPARSE_MMA_MASK
	.align		4
.L_15:
        /*0048*/ 	.byte	0x03, 0x50
        /*004a*/ 	.short	0x0000


	//----- nvinfo : EIATTR_MAXREG_COUNT
	.align		4
        /*004c*/ 	.byte	0x03, 0x1b
        /*004e*/ 	.short	0x00ff


	//----- nvinfo : EIATTR_MERCURY_ISA_VERSION
	.align		4
        /*0050*/ 	.byte	0x03, 0x5f
        /*0052*/ 	.short	0x0101


	//----- nvinfo : EIATTR_VRC_CTA_INIT_COUNT
	.align		4
        /*0054*/ 	.byte	0x02, 0x4a
	.zero		1
	.zero		1


	//----- nvinfo : EIATTR_EXIT_INSTR_OFFSETS
	.align		4
        /*0058*/ 	.byte	0x04, 0x1c
        /*005a*/ 	.short	(.L_17 - .L_16)


	//   ....[0]....
.L_16:
        /*005c*/ 	.word	0x000000c0


	//   ....[1]....
        /*0060*/ 	.word	0x00000a90


	//----- nvinfo : EIATTR_CBANK_PARAM_SIZE
	.align		4
.L_17:
        /*0064*/ 	.byte	0x03, 0x19
        /*0066*/ 	.short	0x001c


	//----- nvinfo : EIATTR_PARAM_CBANK
	.align		4
        /*0068*/ 	.byte	0x04, 0x0a
        /*006a*/ 	.short	(.L_19 - .L_18)
	.align		4
.L_18:
        /*006c*/ 	.word	index@(.nv.constant0._Z25multiplyMatricesGPUKernelPKiS0_Pii)
        /*0070*/ 	.short	0x0380
        /*0072*/ 	.short	0x001c


	//----- nvinfo : EIATTR_SW_WAR
	.align		4
.L_19:
        /*0074*/ 	.byte	0x04, 0x36
        /*0076*/ 	.short	(.L_21 - .L_20)
.L_20:
        /*0078*/ 	.word	0x00000008
.L_21:


//--------------------- .nv.callgraph             --------------------------
	.section	.nv.callgraph,"",@"SHT_CUDA_CALLGRAPH"
	.align	4
	.sectionentsize	8
	.align		4
        /*0000*/ 	.word	0x00000000
	.align		4
        /*0004*/ 	.word	0xffffffff
	.align		4
        /*0008*/ 	.word	0x00000000
	.align		4
        /*000c*/ 	.word	0xfffffffe
	.align		4
        /*0010*/ 	.word	0x00000000
	.align		4
        /*0014*/ 	.word	0xfffffffd
	.align		4
        /*0018*/ 	.word	0x00000000
	.align		4
        /*001c*/ 	.word	0xfffffffc


//--------------------- .text._Z25multiplyMatricesGPUKernelPKiS0_Pii --------------------------
	.section	.text._Z25multiplyMatricesGPUKernelPKiS0_Pii,"ax",@progbits
	.align	128
        .global         _Z25multiplyMatricesGPUKernelPKiS0_Pii
        .type           _Z25multiplyMatricesGPUKernelPKiS0_Pii,@function
        .size           _Z25multiplyMatricesGPUKernelPKiS0_Pii,(.L_x_5 - _Z25multiplyMatricesGPUKernelPKiS0_Pii)
        .other          _Z25multiplyMatricesGPUKernelPKiS0_Pii,@"STO_CUDA_ENTRY STV_DEFAULT"
_Z25multiplyMatricesGPUKernelPKiS0_Pii:
.text._Z25multiplyMatricesGPUKernelPKiS0_Pii:
[----:B------:R-:W-:Y:S01]  /*0000*/  LDC R1, c[0x0][0x37c] ;  /* 0x0000df00ff017b82 */ /* 0x000fe20000000800 */
[----:B------:R-:W0:Y:S07]  /*0010*/  S2R R0, SR_TID.Y ;  /* 0x0000000000007919 */ /* 0x000e2e0000002200 */
[----:B------:R-:W0:Y:S01]  /*0020*/  S2UR UR4, SR_CTAID.Y ;  /* 0x00000000000479c3 */ /* 0x000e220000002600 */
[----:B------:R-:W1:Y:S01]  /*0030*/  LDCU UR20, c[0x0][0x398] ;  /* 0x00007300ff1477ac */ /* 0x000e620008000800 */
[----:B------:R-:W2:Y:S06]  /*0040*/  S2R R3, SR_TID.X ;  /* 0x0000000000037919 */ /* 0x000eac0000002100 */
[----:B------:R-:W0:Y:S08]  /*0050*/  LDC R13, c[0x0][0x364] ;  /* 0x0000d900ff0d7b82 */ /* 0x000e300000000800 */
[----:B------:R-:W2:Y:S08]  /*0060*/  S2UR UR5, SR_CTAID.X ;  /* 0x00000000000579c3 */ /* 0x000eb00000002500 */
[----:B------:R-:W2:Y:S01]  /*0070*/  LDC R2, c[0x0][0x360] ;  /* 0x0000d800ff027b82 */ /* 0x000ea20000000800 */
[----:B0-----:R-:W-:-:S02]  /*0080*/  IMAD R13, R13, UR4, R0 ;  /* 0x000000040d0d7c24 */ /* 0x001fc4000f8e0200 */
[----:B--2---:R-:W-:-:S05]  /*0090*/  IMAD R0, R2, UR5, R3 ;  /* 0x0000000502007c24 */ /* 0x004fca000f8e0203 */
[----:B------:R-:W-:-:S04]  /*00a0*/  VIMNMX R2, PT, PT, R13, R0, !PT ;  /* 0x000000000d027248 */ /* 0x000fc80007fe0100 */
[----:B-1----:R-:W-:-:S13]  /*00b0*/  ISETP.GE.AND P0, PT, R2, UR20, PT ;  /* 0x0000001402007c0c */ /* 0x002fda000bf06270 */
[----:B------:R-:W-:Y:S05]  /*00c0*/  @P0 EXIT ;  /* 0x000000000000094d */ /* 0x000fea0003800000 */
[----:B------:R-:W-:Y:S01]  /*00d0*/  UISETP.GE.U32.AND UP0, UPT, UR20, 0x8, UPT ;  /* 0x000000081400788c */ /* 0x000fe2000bf06070 */
[----:B------:R-:W-:Y:S02]  /*00e0*/  HFMA2 R12, -RZ, RZ, 0, 0 ;  /* 0x00000000ff0c7431 */ /* 0x000fe400000001ff */
[----:B------:R-:W-:Y:S01]  /*00f0*/  IMAD R13, R13, UR20, RZ ;  /* 0x000000140d0d7c24 */ /* 0x000fe2000f8e02ff */
[----:B------:R-:W-:Y:S01]  /*0100*/  UMOV UR4, URZ ;  /* 0x000000ff00047c82 */ /* 0x000fe20008000000 */
[----:B------:R-:W0:Y:S04]  /*0110*/  LDCU.64 UR18, c[0x0][0x358] ;  /* 0x00006b00ff1277ac */ /* 0x000e280008000a00 */
[----:B------:R-:W-:Y:S05]  /*0120*/  BRA.U !UP0, `(.L_x_0) ;  /* 0x0000000508047547 */ /* 0x000fea000b800000 */
[----:B------:R-:W1:Y:S01]  /*0130*/  LDCU.128 UR24, c[0x0][0x380] ;  /* 0x00007000ff1877ac */ /* 0x000e620008000c00 */
[----:B------:R-:W-:Y:S02]  /*0140*/  MOV R12, RZ ;  /* 0x000000ff000c7202 */ /* 0x000fe40000000f00 */
[----:B------:R-:W-:Y:S01]  /*0150*/  MOV R14, R0 ;  /* 0x00000000000e7202 */ /* 0x000fe20000000f00 */
[----:B------:R-:W-:-:S04]  /*0160*/  ULOP3.LUT UR4, UR20, 0x7ffffff8, URZ, 0xc0, !UPT ;  /* 0x7ffffff814047892 */ /* 0x000fc8000f8ec0ff */
[----:B------:R-:W-:Y:S01]  /*0170*/  UIADD3 UR5, UPT, UPT, -UR4, URZ, URZ ;  /* 0x000000ff04057290 */ /* 0x000fe2000fffe1ff */
[----:B-1----:R-:W-:Y:S01]  /*0180*/  MOV R2, UR24 ;  /* 0x0000001800027c02 */ /* 0x002fe20008000f00 */
[----:B------:R-:W-:Y:S01]  /*0190*/  UIMAD.WIDE UR6, UR20, 0x8, UR26 ;  /* 0x00000008140678a5 */ /* 0x000fe2000f8e021a */
[----:B------:R-:W-:Y:S01]  /*01a0*/  MOV R3, UR25 ;  /* 0x0000001900037c02 */ /* 0x000fe20008000f00 */
[----:B------:R-:W-:Y:S02]  /*01b0*/  UIMAD.WIDE UR8, UR20, 0xc, UR26 ;  /* 0x0000000c140878a5 */ /* 0x000fe4000f8e021a */
[----:B------:R-:W-:Y:S01]  /*01c0*/  UIMAD.WIDE UR10, UR20, 0x10, UR26 ;  /* 0x00000010140a78a5 */ /* 0x000fe2000f8e021a */
[----:B------:R-:W-:Y:S01]  /*01d0*/  IMAD.WIDE.U32 R2, R13, 0x4, R2 ;  /* 0x000000040d027825 */ /* 0x000fe200078e0002 */
[----:B------:R-:W-:Y:S02]  /*01e0*/  UIMAD.WIDE UR12, UR20, 0x14, UR26 ;  /* 0x00000014140c78a5 */ /* 0x000fe4000f8e021a */
[----:B------:R-:W-:Y:S01]  /*01f0*/  UIMAD.WIDE UR14, UR20, 0x18, UR26 ;  /* 0x00000018140e78a5 */ /* 0x000fe2000f8e021a */
[----:B------:R-:W-:Y:S01]  /*0200*/  IADD3 R2, P0, PT, R2, 0x10, RZ ;  /* 0x0000001002027810 */ /* 0x000fe20007f1e0ff */
[----:B------:R-:W-:-:S03]  /*0210*/  UIMAD.WIDE UR16, UR20, 0x1c, UR26 ;  /* 0x0000001c141078a5 */ /* 0x000fc6000f8e021a */
[----:B------:R-:W-:-:S09]  /*0220*/  IADD3.X R3, PT, PT, RZ, R3, RZ, P0, !PT ;  /* 0x00000003ff037210 */ /* 0x000fd200007fe4ff */
.L_x_1:
[----:B------:R-:W-:Y:S01]  /*0230*/  UIMAD.WIDE UR22, UR20, 0x4, UR26 ;  /* 0x00000004141678a5 */ /* 0x000fe2000f8e021a */
[----:B------:R-:W-:Y:S02]  /*0240*/  IMAD.MOV.U32 R23, RZ, RZ, 0x4 ;  /* 0x00000004ff177424 */ /* 0x000fe400078e00ff */
[----:B------:R-:W-:Y:S01]  /*0250*/  HFMA2 R11, -RZ, RZ, 0, 2.384185791015625e-07 ;  /* 0x00000004ff0b7431 */ /* 0x000fe200000001ff */
[----:B------:R-:W-:Y:S01]  /*0260*/  MOV R25, 0x4 ;  /* 0x0000000400197802 */ /* 0x000fe20000000f00 */
[----:B0-----:R-:W2:Y:S01]  /*0270*/  LDG.E R21, desc[UR18][R2.64+-0x10] ;  /* 0xfffff01202157981 */ /* 0x001ea2000c1e1900 */
[C---:B------:R-:W-:Y:S01]  /*0280*/  IMAD.WIDE R22, R14.reuse, R23, UR26 ;  /* 0x0000001a0e167e25 */ /* 0x040fe2000f8e0217 */
[----:B------:R-:W-:Y:S02]  /*0290*/  MOV R8, UR22 ;  /* 0x0000001600087c02 */ /* 0x000fe40008000f00 */
[----:B------:R-:W-:Y:S01]  /*02a0*/  MOV R9, UR23 ;  /* 0x0000001700097c02 */ /* 0x000fe20008000f00 */
[----:B------:R-:W3:Y:S02]  /*02b0*/  LDG.E R19, desc[UR18][R2.64+-0xc] ;  /* 0xfffff41202137981 */ /* 0x000ee4000c1e1900 */
[----:B------:R-:W-:-:S02]  /*02c0*/  IMAD.WIDE R8, R14, 0x4, R8 ;  /* 0x000000040e087825 */ /* 0x000fc400078e0208 */
[----:B------:R-:W2:Y:S01]  /*02d0*/  LDG.E R22, desc[UR18][R22.64] ;  /* 0x0000001216167981 */ /* 0x000ea2000c1e1900 */
[----:B------:R-:W-:Y:S01]  /*02e0*/  MOV R5, 0x4 ;  /* 0x0000000400057802 */ /* 0x000fe20000000f00 */
[C---:B------:R-:W-:Y:S02]  /*02f0*/  IMAD.WIDE R24, R14.reuse, R25, UR6 ;  /* 0x000000060e187e25 */ /* 0x040fe4000f8e0219 */
[----:B------:R0:W3:Y:S02]  /*0300*/  LDG.E R20, desc[UR18][R8.64] ;  /* 0x0000001208147981 */ /* 0x0000e4000c1e1900 */
[----:B------:R-:W-:Y:S02]  /*0310*/  IMAD.WIDE R10, R14, R11, UR8 ;  /* 0x000000080e0a7e25 */ /* 0x000fe4000f8e020b */
[----:B------:R-:W4:Y:S04]  /*0320*/  LDG.E R18, desc[UR18][R24.64] ;  /* 0x0000001218127981 */ /* 0x000f28000c1e1900 */
[----:B------:R-:W4:Y:S01]  /*0330*/  LDG.E R17, desc[UR18][R2.64+-0x8] ;  /* 0xfffff81202117981 */ /* 0x000f22000c1e1900 */
[----:B0-----:R-:W-:-:S02]  /*0340*/  HFMA2 R9, -RZ, RZ, 0, 2.384185791015625e-07 ;  /* 0x00000004ff097431 */ /* 0x001fc400000001ff */
[----:B------:R-:W-:Y:S01]  /*0350*/  IMAD.MOV.U32 R7, RZ, RZ, 0x4 ;  /* 0x00000004ff077424 */ /* 0x000fe200078e00ff */
[----:B------:R0:W5:Y:S01]  /*0360*/  LDG.E R16, desc[UR18][R10.64] ;  /* 0x000000120a107981 */ /* 0x000162000c1e1900 */
[----:B------:R-:W-:-:S03]  /*0370*/  IMAD.WIDE R4, R14, R5, UR10 ;  /* 0x0000000a0e047e25 */ /* 0x000fc6000f8e0205 */
[----:B------:R-:W5:Y:S01]  /*0380*/  LDG.E R15, desc[UR18][R2.64+-0x4] ;  /* 0xfffffc12020f7981 */ /* 0x000f62000c1e1900 */
[C---:B------:R-:W-:Y:S01]  /*0390*/  IMAD.WIDE R6, R14.reuse, R7, UR12 ;  /* 0x0000000c0e067e25 */ /* 0x040fe2000f8e0207 */
[----:B------:R-:W-:Y:S02]  /*03a0*/  MOV R27, 0x4 ;  /* 0x00000004001b7802 */ /* 0x000fe40000000f00 */
[----:B------:R1:W5:Y:S01]  /*03b0*/  LDG.E R4, desc[UR18][R4.64] ;  /* 0x0000001204047981 */ /* 0x000362000c1e1900 */
[----:B------:R-:W-:-:S03]  /*03c0*/  IMAD.WIDE R8, R14, R9, UR14 ;  /* 0x0000000e0e087e25 */ /* 0x000fc6000f8e0209 */
[----:B------:R-:W5:Y:S01]  /*03d0*/  LDG.E R23, desc[UR18][R2.64] ;  /* 0x0000001202177981 */ /* 0x000f62000c1e1900 */
[----:B0-----:R-:W-:-:S03]  /*03e0*/  IMAD.WIDE R10, R14, R27, UR16 ;  /* 0x000000100e0a7e25 */ /* 0x001fc6000f8e021b */
[----:B------:R-:W5:Y:S04]  /*03f0*/  LDG.E R7, desc[UR18][R6.64] ;  /* 0x0000001206077981 */ /* 0x000f68000c1e1900 */
[----:B------:R-:W5:Y:S04]  /*0400*/  LDG.E R24, desc[UR18][R2.64+0x4] ;  /* 0x0000041202187981 */ /* 0x000f68000c1e1900 */
[----:B------:R-:W5:Y:S04]  /*0410*/  LDG.E R8, desc[UR18][R8.64] ;  /* 0x0000001208087981 */ /* 0x000f68000c1e1900 */
[----:B------:R-:W5:Y:S04]  /*0420*/  LDG.E R25, desc[UR18][R2.64+0x8] ;  /* 0x0000081202197981 */ /* 0x000f68000c1e1900 */
[----:B------:R-:W5:Y:S04]  /*0430*/  LDG.E R10, desc[UR18][R10.64] ;  /* 0x000000120a0a7981 */ /* 0x000f68000c1e1900 */
[----:B------:R0:W5:Y:S01]  /*0440*/  LDG.E R27, desc[UR18][R2.64+0xc] ;  /* 0x00000c12021b7981 */ /* 0x000162000c1e1900 */
[----:B------:R-:W-:-:S04]  /*0450*/  UIADD3 UR5, UPT, UPT, UR5, 0x8, URZ ;  /* 0x0000000805057890 */ /* 0x000fc8000fffe0ff */
[----:B------:R-:W-:Y:S01]  /*0460*/  UISETP.NE.AND UP0, UPT, UR5, URZ, UPT ;  /* 0x000000ff0500728c */ /* 0x000fe2000bf05270 */
[----:B-1----:R-:W-:Y:S02]  /*0470*/  MOV R5, UR20 ;  /* 0x0000001400057c02 */ /* 0x002fe40008000f00 */
[----:B0-----:R-:W-:Y:S02]  /*0480*/  IADD3 R2, P0, PT, R2, 0x20, RZ ;  /* 0x0000002002027810 */ /* 0x001fe40007f1e0ff */
[----:B------:R-:W-:Y:S02]  /*0490*/  LEA R14, R5, R14, 0x3 ;  /* 0x0000000e050e7211 */ /* 0x000fe400078e18ff */
[----:B------:R-:W-:Y:S01]  /*04a0*/  IADD3.X R3, PT, PT, RZ, R3, RZ, P0, !PT ;  /* 0x00000003ff037210 */ /* 0x000fe200007fe4ff */
[----:B--2---:R-:W-:-:S04]  /*04b0*/  IMAD R21, R21, R22, R12 ;  /* 0x0000001615157224 */ /* 0x004fc800078e020c */
[----:B---3--:R-:W-:-:S04]  /*04c0*/  IMAD R19, R19, R20, R21 ;  /* 0x0000001413137224 */ /* 0x008fc800078e0215 */
[----:B----4-:R-:W-:-:S04]  /*04d0*/  IMAD R17, R17, R18, R19 ;  /* 0x0000001211117224 */ /* 0x010fc800078e0213 */
[----:B-----5:R-:W-:-:S04]  /*04e0*/  IMAD R15, R15, R16, R17 ;  /* 0x000000100f0f7224 */ /* 0x020fc800078e0211 */
[----:B------:R-:W-:-:S04]  /*04f0*/  IMAD R4, R23, R4, R15 ;  /* 0x0000000417047224 */ /* 0x000fc800078e020f */
[----:B------:R-:W-:-:S04]  /*0500*/  IMAD R4, R24, R7, R4 ;  /* 0x0000000718047224 */ /* 0x000fc800078e0204 */
[----:B------:R-:W-:-:S04]  /*0510*/  IMAD R4, R25, R8, R4 ;  /* 0x0000000819047224 */ /* 0x000fc800078e0204 */
[----:B------:R-:W-:Y:S01]  /*0520*/  IMAD R12, R27, R10, R4 ;  /* 0x0000000a1b0c7224 */ /* 0x000fe200078e0204 */
[----:B------:R-:W-:Y:S06]  /*0530*/  BRA.U UP0, `(.L_x_1) ;  /* 0xfffffffd003c7547 */ /* 0x000fec000b83ffff */
.L_x_0:
[----:B------:R-:W-:-:S04]  /*0540*/  ULOP3.LUT UR6, UR20, 0x7, URZ, 0xc0, !UPT ;  /* 0x0000000714067892 */ /* 0x000fc8000f8ec0ff */
[----:B------:R-:W-:-:S09]  /*0550*/  UISETP.NE.AND UP0, UPT, UR6, URZ, UPT ;  /* 0x000000ff0600728c */ /* 0x000fd2000bf05270 */
[----:B------:R-:W-:Y:S05]  /*0560*/  BRA.U !UP0, `(.L_x_2) ;  /* 0x0000000508387547 */ /* 0x000fea000b800000 */
[----:B------:R-:W-:Y:S02]  /*0570*/  UISETP.GE.U32.AND UP0, UPT, UR6, 0x4, UPT ;  /* 0x000000040600788c */ /* 0x000fe4000bf06070 */
[----:B------:R-:W-:-:S04]  /*0580*/  ULOP3.LUT UR5, UR20, 0x3, URZ, 0xc0, !UPT ;  /* 0x0000000314057892 */ /* 0x000fc8000f8ec0ff */
[----:B------:R-:W-:-:S03]  /*0590*/  UISETP.NE.AND UP1, UPT, UR5, URZ, UPT ;  /* 0x000000ff0500728c */ /* 0x000fc6000bf25270 */
[----:B------:R-:W-:Y:S08]  /*05a0*/  BRA.U !UP0, `(.L_x_3) ;  /* 0x00000001087c7547 */ /* 0x000ff0000b800000 */
[----:B------:R-:W1:Y:S01]  /*05b0*/  LDC.64 R6, c[0x0][0x388] ;  /* 0x0000e200ff067b82 */ /* 0x000e620000000a00 */
[----:B------:R-:W2:Y:S01]  /*05c0*/  LDCU.64 UR6, c[0x0][0x380] ;  /* 0x00007000ff0677ac */ /* 0x000ea20008000a00 */
[----:B------:R-:W-:Y:S01]  /*05d0*/  IMAD.U32 R9, RZ, RZ, UR4 ;  /* 0x00000004ff097e24 */ /* 0x000fe2000f8e00ff */
[C---:B------:R-:W-:Y:S02]  /*05e0*/  IADD3 R3, PT, PT, R13.reuse, UR4, RZ ;  /* 0x000000040d037c10 */ /* 0x040fe4000fffe0ff */
[----:B------:R-:W-:Y:S01]  /*05f0*/  IADD3 R10, P0, PT, R13, UR4, RZ ;  /* 0x000000040d0a7c10 */ /* 0x000fe2000ff1e0ff */
[----:B------:R-:W-:Y:S01]  /*0600*/  IMAD R9, R9, UR20, R0 ;  /* 0x0000001409097c24 */ /* 0x000fe2000f8e0200 */
[----:B------:R-:W-:Y:S01]  /*0610*/  MOV R11, UR20 ;  /* 0x00000014000b7c02 */ /* 0x000fe20008000f00 */
[----:B------:R-:W3:Y:S01]  /*0620*/  LDC.64 R4, c[0x0][0x380] ;  /* 0x0000e000ff047b82 */ /* 0x000ee20000000a00 */
[----:B------:R-:W-:Y:S01]  /*0630*/  MOV R15, UR20 ;  /* 0x00000014000f7c02 */ /* 0x000fe20008000f00 */
[----:B-1----:R-:W-:Y:S01]  /*0640*/  IMAD.WIDE R6, R9, 0x4, R6 ;  /* 0x0000000409067825 */ /* 0x002fe200078e0206 */
[----:B------:R-:W-:-:S05]  /*0650*/  MOV R9, UR20 ;  /* 0x0000001400097c02 */ /* 0x000fca0008000f00 */
[----:B------:R-:W-:Y:S02]  /*0660*/  IMAD.WIDE R8, R9, 0x4, R6 ;  /* 0x0000000409087825 */ /* 0x000fe400078e0206 */
[----:B0-----:R-:W4:Y:S02]  /*0670*/  LDG.E R6, desc[UR18][R6.64] ;  /* 0x0000001206067981 */ /* 0x001f24000c1e1900 */
[----:B---3--:R-:W-:Y:S01]  /*0680*/  IMAD.WIDE.U32 R4, R3, 0x4, R4 ;  /* 0x0000000403047825 */ /* 0x008fe200078e0004 */
[----:B------:R-:W-:Y:S01]  /*0690*/  IADD3.X R3, PT, PT, RZ, RZ, RZ, P0, !PT ;  /* 0x000000ffff037210 */ /* 0x000fe200007fe4ff */
[----:B------:R-:W3:Y:S01]  /*06a0*/  LDG.E R17, desc[UR18][R8.64] ;  /* 0x0000001208117981 */ /* 0x000ee2000c1e1900 */
[----:B--2---:R-:W-:-:S03]  /*06b0*/  LEA R2, P0, R10, UR6, 0x2 ;  /* 0x000000060a027c11 */ /* 0x004fc6000f8010ff */
[----:B------:R-:W4:Y:S01]  /*06c0*/  LDG.E R5, desc[UR18][R4.64] ;  /* 0x0000001204057981 */ /* 0x000f22000c1e1900 */
[----:B------:R-:W-:Y:S01]  /*06d0*/  LEA.HI.X R3, R10, UR7, R3, 0x2, P0 ;  /* 0x000000070a037c11 */ /* 0x000fe200080f1403 */
[----:B------:R-:W-:-:S04]  /*06e0*/  IMAD.WIDE R10, R11, 0x4, R8 ;  /* 0x000000040b0a7825 */ /* 0x000fc800078e0208 */
[----:B------:R-:W3:Y:S01]  /*06f0*/  LDG.E R16, desc[UR18][R2.64+0x4] ;  /* 0x0000041202107981 */ /* 0x000ee2000c1e1900 */
[----:B------:R-:W-:-:S03]  /*0700*/  IMAD.WIDE R14, R15, 0x4, R10 ;  /* 0x000000040f0e7825 */ /* 0x000fc600078e020a */
[----:B------:R-:W2:Y:S04]  /*0710*/  LDG.E R19, desc[UR18][R10.64] ;  /* 0x000000120a137981 */ /* 0x000ea8000c1e1900 */
[----:B------:R-:W2:Y:S04]  /*0720*/  LDG.E R18, desc[UR18][R2.64+0x8] ;  /* 0x0000081202127981 */ /* 0x000ea8000c1e1900 */
[----:B------:R-:W5:Y:S04]  /*0730*/  LDG.E R20, desc[UR18][R2.64+0xc] ;  /* 0x00000c1202147981 */ /* 0x000f68000c1e1900 */
[----:B------:R-:W5:Y:S01]  /*0740*/  LDG.E R14, desc[UR18][R14.64] ;  /* 0x000000120e0e7981 */ /* 0x000f62000c1e1900 */
[----:B------:R-:W-:Y:S01]  /*0750*/  UIADD3 UR4, UPT, UPT, UR4, 0x4, URZ ;  /* 0x0000000404047890 */ /* 0x000fe2000fffe0ff */
[----:B----4-:R-:W-:-:S04]  /*0760*/  IMAD R5, R5, R6, R12 ;  /* 0x0000000605057224 */ /* 0x010fc800078e020c */
[----:B---3--:R-:W-:-:S04]  /*0770*/  IMAD R5, R16, R17, R5 ;  /* 0x0000001110057224 */ /* 0x008fc800078e0205 */
[----:B--2---:R-:W-:-:S04]  /*0780*/  IMAD R5, R18, R19, R5 ;  /* 0x0000001312057224 */ /* 0x004fc800078e0205 */
[----:B-----5:R-:W-:-:S07]  /*0790*/  IMAD R12, R20, R14, R5 ;  /* 0x0000000e140c7224 */ /* 0x020fce00078e0205 */
.L_x_3:
[----:B------:R-:W-:Y:S05]  /*07a0*/  BRA.U !UP1, `(.L_x_2) ;  /* 0x0000000109a87547 */ /* 0x000fea000b800000 */
[----:B------:R-:W-:Y:S01]  /*07b0*/  UISETP.NE.AND UP0, UPT, UR5, 0x1, UPT ;  /* 0x000000010500788c */ /* 0x000fe2000bf05270 */
[----:B------:R-:W-:Y:S01]  /*07c0*/  MOV R7, UR4 ;  /* 0x0000000400077c02 */ /* 0x000fe20008000f00 */
[----:B------:R-:W-:Y:S02]  /*07d0*/  ULOP3.LUT UR5, UR20, 0x1, URZ, 0xc0, !UPT ;  /* 0x0000000114057892 */ /* 0x000fe4000f8ec0ff */
[----:B------:R-:W-:Y:S02]  /*07e0*/  MOV R15, UR20 ;  /* 0x00000014000f7c02 */ /* 0x000fe40008000f00 */
[----:B------:R-:W-:Y:S01]  /*07f0*/  UISETP.NE.U32.AND UP1, UPT, UR5, 0x1, UPT ;  /* 0x000000010500788c */ /* 0x000fe2000bf25070 */
[----:B------:R-:W-:-:S04]  /*0800*/  PLOP3.LUT P1, PT, PT, PT, UP0, 0x80, 0x8 ;  /* 0x000000000008781c */ /* 0x000fc80003f2f008 */
[----:B------:R-:W1:Y:S01]  /*0810*/  @UP0 LDCU.128 UR8, c[0x0][0x380] ;  /* 0x00007000ff0807ac */ /* 0x000e620008000c00 */
[----:B------:R-:W-:Y:S01]  /*0820*/  PLOP3.LUT P0, PT, PT, PT, UP1, 0x80, 0x8 ;  /* 0x000000000008781c */ /* 0x000fe20003f0f018 */
[----:B------:R-:W2:Y:S04]  /*0830*/  @UP0 LDCU.64 UR6, c[0x0][0x380] ;  /* 0x00007000ff0607ac */ /* 0x000ea80008000a00 */
[----:B------:R-:W3:Y:S03]  /*0840*/  @!UP1 LDCU.128 UR12, c[0x0][0x380] ;  /* 0x00007000ff0c97ac */ /* 0x000ee60008000c00 */
[C---:B------:R-:W-:Y:S02]  /*0850*/  @P1 IADD3 R3, PT, PT, R13.reuse, UR4, RZ ;  /* 0x000000040d031c10 */ /* 0x040fe4000fffe0ff */
[----:B------:R-:W-:Y:S01]  /*0860*/  @P1 IADD3 R6, P2, PT, R13, UR4, RZ ;  /* 0x000000040d061c10 */ /* 0x000fe2000ff5e0ff */
[----:B------:R-:W-:Y:S01]  /*0870*/  @UP0 UIADD3 UR4, UPT, UPT, UR4, 0x2, URZ ;  /* 0x0000000204040890 */ /* 0x000fe2000fffe0ff */
[----:B-1----:R-:W-:Y:S01]  /*0880*/  MOV R11, UR9 ;  /* 0x00000009000b7c02 */ /* 0x002fe20008000f00 */
[----:B------:R-:W-:Y:S01]  /*0890*/  IMAD.U32 R10, RZ, RZ, UR8 ;  /* 0x00000008ff0a7e24 */ /* 0x000fe2000f8e00ff */
[----:B------:R-:W-:-:S02]  /*08a0*/  MOV R4, UR10 ;  /* 0x0000000a00047c02 */ /* 0x000fc40008000f00 */
[----:B------:R-:W-:Y:S01]  /*08b0*/  MOV R5, UR11 ;  /* 0x0000000b00057c02 */ /* 0x000fe20008000f00 */
[----:B------:R-:W-:-:S04]  /*08c0*/  @P1 IMAD.WIDE.U32 R10, R3, 0x4, R10 ;  /* 0x00000004030a1825 */ /* 0x000fc800078e000a */
[----:B------:R-:W-:Y:S01]  /*08d0*/  @P1 IMAD R3, R7, UR20, R0 ;  /* 0x0000001407031c24 */ /* 0x000fe2000f8e0200 */
[----:B------:R-:W-:Y:S01]  /*08e0*/  @P1 IADD3.X R7, PT, PT, RZ, RZ, RZ, P2, !PT ;  /* 0x000000ffff071210 */ /* 0x000fe200017fe4ff */
[----:B------:R-:W-:Y:S01]  /*08f0*/  IMAD.U32 R19, RZ, RZ, UR4 ;  /* 0x00000004ff137e24 */ /* 0x000fe2000f8e00ff */
[C---:B--2---:R-:W-:Y:S01]  /*0900*/  @P1 LEA R2, P2, R6.reuse, UR6, 0x2 ;  /* 0x0000000606021c11 */ /* 0x044fe2000f8410ff */
[----:B------:R-:W-:Y:S01]  /*0910*/  @P1 IMAD.WIDE R4, R3, 0x4, R4 ;  /* 0x0000000403041825 */ /* 0x000fe200078e0204 */
[----:B------:R-:W-:Y:S01]  /*0920*/  @!P0 IADD3 R17, PT, PT, R13, UR4, RZ ;  /* 0x000000040d118c10 */ /* 0x000fe2000fffe0ff */
[----:B0-----:R-:W2:Y:S01]  /*0930*/  @P1 LDG.E R11, desc[UR18][R10.64] ;  /* 0x000000120a0b1981 */ /* 0x001ea2000c1e1900 */
[----:B------:R-:W-:Y:S01]  /*0940*/  @P1 LEA.HI.X R3, R6, UR7, R7, 0x2, P2 ;  /* 0x0000000706031c11 */ /* 0x000fe200090f1407 */
[----:B------:R-:W-:Y:S01]  /*0950*/  @!P0 IMAD R19, R19, UR20, R0 ;  /* 0x0000001413138c24 */ /* 0x000fe2000f8e0200 */
[----:B---3--:R-:W-:Y:S01]  /*0960*/  MOV R6, UR12 ;  /* 0x0000000c00067c02 */ /* 0x008fe20008000f00 */
[----:B------:R-:W-:Y:S01]  /*0970*/  @P1 IMAD.WIDE R14, R15, 0x4, R4 ;  /* 0x000000040f0e1825 */ /* 0x000fe200078e0204 */
[----:B------:R-:W-:Y:S01]  /*0980*/  MOV R7, UR13 ;  /* 0x0000000d00077c02 */ /* 0x000fe20008000f00 */
[----:B------:R-:W2:Y:S01]  /*0990*/  @P1 LDG.E R4, desc[UR18][R4.64] ;  /* 0x0000001204041981 */ /* 0x000ea2000c1e1900 */
[----:B------:R-:W-:-:S02]  /*09a0*/  MOV R8, UR14 ;  /* 0x0000000e00087c02 */ /* 0x000fc40008000f00 */
[----:B------:R-:W-:Y:S01]  /*09b0*/  MOV R9, UR15 ;  /* 0x0000000f00097c02 */ /* 0x000fe20008000f00 */
[----:B------:R-:W-:Y:S01]  /*09c0*/  @!P0 IMAD.WIDE.U32 R6, R17, 0x4, R6 ;  /* 0x0000000411068825 */ /* 0x000fe200078e0006 */
[----:B------:R-:W3:Y:S03]  /*09d0*/  @P1 LDG.E R14, desc[UR18][R14.64] ;  /* 0x000000120e0e1981 */ /* 0x000ee6000c1e1900 */
[----:B------:R-:W-:Y:S01]  /*09e0*/  @!P0 IMAD.WIDE R8, R19, 0x4, R8 ;  /* 0x0000000413088825 */ /* 0x000fe200078e0208 */
[----:B------:R-:W3:Y:S04]  /*09f0*/  @P1 LDG.E R2, desc[UR18][R2.64+0x4] ;  /* 0x0000041202021981 */ /* 0x000ee8000c1e1900 */
[----:B------:R-:W4:Y:S04]  /*0a00*/  @!P0 LDG.E R7, desc[UR18][R6.64] ;  /* 0x0000001206078981 */ /* 0x000f28000c1e1900 */
[----:B------:R-:W4:Y:S01]  /*0a10*/  @!P0 LDG.E R8, desc[UR18][R8.64] ;  /* 0x0000001208088981 */ /* 0x000f22000c1e1900 */
[----:B--2---:R-:W-:-:S04]  /*0a20*/  @P1 IMAD R11, R11, R4, R12 ;  /* 0x000000040b0b1224 */ /* 0x004fc800078e020c */
[----:B---3--:R-:W-:-:S04]  /*0a30*/  @P1 IMAD R12, R2, R14, R11 ;  /* 0x0000000e020c1224 */ /* 0x008fc800078e020b */
[----:B----4-:R-:W-:-:S07]  /*0a40*/  @!P0 IMAD R12, R7, R8, R12 ;  /* 0x00000008070c8224 */ /* 0x010fce00078e020c */
.L_x_2:
[----:B------:R-:W1:Y:S01]  /*0a50*/  LDC.64 R2, c[0x0][0x390] ;  /* 0x0000e400ff027b82 */ /* 0x000e620000000a00 */
[----:B------:R-:W-:-:S05]  /*0a60*/  IADD3 R13, PT, PT, R0, R13, RZ ;  /* 0x0000000d000d7210 */ /* 0x000fca0007ffe0ff */
[----:B-1----:R-:W-:-:S05]  /*0a70*/  IMAD.WIDE R2, R13, 0x4, R2 ;  /* 0x000000040d027825 */ /* 0x002fca00078e0202 */
[----:B0-----:R-:W-:Y:S01]  /*0a80*/  STG.E desc[UR18][R2.64], R12 ;  /* 0x0000000c02007986 */ /* 0x001fe2000c101912 */
[----:B------:R-:W-:Y:S05]  /*0a90*/  EXIT ;  /* 0x000000000000794d */ /* 0x000fea0003800000 */
.L_x_4:
[----:B------:R-:W-:-:S00]  /*0aa0*/  BRA `(.L_x_4) ;  /* 0xfffffffc00fc7947 */ /* 0x000fc0000383ffff */
[----:B------:R-:W-:-:S00]  /*0ab0*/  NOP ;  /* 0x0000000000007918 */ /* 0x000fc00000000000 */
        /* <DEDUP_REMOVED lines=12> */
.L_x_5:


//--------------------- .nv.shared.reserved.0     --------------------------
	.section	.nv.shared.reserved.0,"aw",@nobits
	.weak		__nv_reservedSMEM_offset_0_alias
	.size		__nv_reservedSMEM_offset_0_alias, 0, 64
	.other		__nv_reservedSMEM_offset_0_alias,@"STO_CUDA_RESERVED_SHARED STV_DEFAULT"
__nv_reservedSMEM_offset_0_alias:
	.zero		0
	.zero		64


//--------------------- .nv.constant0._Z25multiplyMatricesGPUKernelPKiS0_Pii --------------------------
	.section	.nv.constant0._Z25multiplyMatricesGPUKernelPKiS0_Pii,"a",@progbits
	.sectionflags	@""
	.align	4
.nv.constant0._Z25multiplyMatricesGPUKernelPKiS0_Pii:
	.zero		924


//--------------------- SYMBOLS --------------------------

	.type		.nv.reservedSmem.offset0,@object
	.size		.nv.reservedSmem.offset0,0x4
